	.headerflags	@"EF_CUDA_TEXMODE_UNIFIED EF_CUDA_64BIT_ADDRESS EF_CUDA_ACCELERATORS EF_CUDA_SM90 EF_CUDA_VIRTUAL_SM(EF_CUDA_SM90)"
	.elftype	@"ET_EXEC"


//--------------------- .nv.info                  --------------------------
	.section	.nv.info,"",@"SHT_CUDA_INFO"
	.align	4


	//----- nvinfo : EIATTR_REGCOUNT
	.align		4
        /*0000*/ 	.byte	0x04, 0x2f
        /*0002*/ 	.short	(.L_1 - .L_0)
	.align		4
.L_0:
        /*0004*/ 	.word	index@(triton_poi_fused__to_copy_arange_clamp_mul_sub_7)
        /*0008*/ 	.word	0x00000006


	//----- nvinfo : EIATTR_MIN_STACK_SIZE
	.align		4
.L_1:
        /*000c*/ 	.byte	0x04, 0x12
        /*000e*/ 	.short	(.L_3 - .L_2)
	.align		4
.L_2:
        /*0010*/ 	.word	index@(triton_poi_fused__to_copy_arange_clamp_mul_sub_7)
        /*0014*/ 	.word	0x00000000


	//----- nvinfo : EIATTR_FRAME_SIZE
	.align		4
.L_3:
        /*0018*/ 	.byte	0x04, 0x11
        /*001a*/ 	.short	(.L_5 - .L_4)
	.align		4
.L_4:
        /*001c*/ 	.word	index@(triton_poi_fused__to_copy_arange_clamp_mul_sub_7)
        /*0020*/ 	.word	0x00000000


	//----- nvinfo : EIATTR_MIN_STACK_SIZE
	.align		4
.L_5:
        /*0024*/ 	.byte	0x04, 0x12
        /*0026*/ 	.short	(.L_7 - .L_6)
	.align		4
.L_6:
        /*0028*/ 	.word	index@(triton_poi_fused__to_copy_arange_clamp_mul_sub_7)
        /*002c*/ 	.word	0x00000000
.L_7:


//--------------------- .nv.info.triton_poi_fused__to_copy_arange_clamp_mul_sub_7 --------------------------
	.section	.nv.info.triton_poi_fused__to_copy_arange_clamp_mul_sub_7,"",@"SHT_CUDA_INFO"
	.sectionflags	@""
	.align	4


	//----- nvinfo : EIATTR_CUDA_API_VERSION
	.align		4
        /*0000*/ 	.byte	0x04, 0x37
        /*0002*/ 	.short	(.L_9 - .L_8)
.L_8:
        /*0004*/ 	.word	0x0000007c


	//----- nvinfo : EIATTR_KPARAM_INFO
	.align		4
.L_9:
        /*0008*/ 	.byte	0x04, 0x17
        /*000a*/ 	.short	(.L_11 - .L_10)
.L_10:
        /*000c*/ 	.word	0x00000000
        /*0010*/ 	.short	0x0000
        /*0012*/ 	.short	0x0000
        /*0014*/ 	.byte	0x00, 0xf4, 0x21, 0x00


	//----- nvinfo : EIATTR_SPARSE_MMA_MASK
	.align		4
.L_11:
        /*0018*/ 	.byte	0x03, 0x50
        /*001a*/ 	.short	0x0000


	//----- nvinfo : EIATTR_MAXREG_COUNT
	.align		4
        /*001c*/ 	.byte	0x03, 0x1b
        /*001e*/ 	.short	0x00ff


	//----- nvinfo : EIATTR_EXIT_INSTR_OFFSETS
	.align		4
        /*0020*/ 	.byte	0x04, 0x1c
        /*0022*/ 	.short	(.L_13 - .L_12)


	//   ....[0]....
.L_12:
        /*0024*/ 	.word	0x00000030


	//   ....[1]....
        /*0028*/ 	.word	0x00000070


	//----- nvinfo : EIATTR_REQNTID
	.align		4
.L_13:
        /*002c*/ 	.byte	0x04, 0x10
        /*002e*/ 	.short	(.L_15 - .L_14)
.L_14:
        /*0030*/ 	.word	0x00000020
        /*0034*/ 	.word	0x00000001
        /*0038*/ 	.word	0x00000001


	//----- nvinfo : EIATTR_CBANK_PARAM_SIZE
	.align		4
.L_15:
        /*003c*/ 	.byte	0x03, 0x19
        /*003e*/ 	.short	0x0008


	//----- nvinfo : EIATTR_PARAM_CBANK
	.align		4
        /*0040*/ 	.byte	0x04, 0x0a
        /*0042*/ 	.short	(.L_17 - .L_16)
	.align		4
.L_16:
        /*0044*/ 	.word	index@(.nv.constant0.triton_poi_fused__to_copy_arange_clamp_mul_sub_7)
        /*0048*/ 	.short	0x0210
        /*004a*/ 	.short	0x0008


	//----- nvinfo : EIATTR_SW_WAR
	.align		4
.L_17:
        /*004c*/ 	.byte	0x04, 0x36
        /*004e*/ 	.short	(.L_19 - .L_18)
.L_18:
        /*0050*/ 	.word	0x00000008
.L_19:


//--------------------- .nv.callgraph             --------------------------
	.section	.nv.callgraph,"",@"SHT_CUDA_CALLGRAPH"
	.align	4
	.sectionentsize	8
	.align		4
        /*0000*/ 	.word	0x00000000
	.align		4
        /*0004*/ 	.word	0xffffffff
	.align		4
        /*0008*/ 	.word	0x00000000
	.align		4
        /*000c*/ 	.word	0xfffffffe
	.align		4
        /*0010*/ 	.word	0x00000000
	.align		4
        /*0014*/ 	.word	0xfffffffd
	.align		4
        /*0018*/ 	.word	0x00000000
	.align		4
        /*001c*/ 	.word	0xfffffffc


//--------------------- .text.triton_poi_fused__to_copy_arange_clamp_mul_sub_7 --------------------------
	.section	.text.triton_poi_fused__to_copy_arange_clamp_mul_sub_7,"ax",@progbits
	.align	128
        .global         triton_poi_fused__to_copy_arange_clamp_mul_sub_7
        .type           triton_poi_fused__to_copy_arange_clamp_mul_sub_7,@function
        .size           triton_poi_fused__to_copy_arange_clamp_mul_sub_7,(.L_x_1 - triton_poi_fused__to_copy_arange_clamp_mul_sub_7)
        .other          triton_poi_fused__to_copy_arange_clamp_mul_sub_7,@"STO_CUDA_ENTRY STV_DEFAULT"
triton_poi_fused__to_copy_arange_clamp_mul_sub_7:
.text.triton_poi_fused__to_copy_arange_clamp_mul_sub_7:
[----:B------:R-:W0:Y:S02]  /*0000*/  LDC R1, c[0x0][0x28] ;  /* 0x00000a00ff017b82 */ /* 0x000e240000000800 */
[----:B------:R-:W1:Y:S02]  /*0010*/  S2R R0, SR_TID.X ;  /* 0x0000000000007919 */ /* 0x000e640000002100 */
[----:B-1----:R-:W-:-:S13]  /*0020*/  LOP3.LUT P0, RZ, R0, 0x1f, RZ, 0xc0, !PT ;  /* 0x0000001f00ff7812 */ /* 0x002fda000780c0ff */
[----:B------:R-:W-:Y:S05]  /*0030*/  @P0 EXIT ;  /* 0x000000000000094d */ /* 0x000fea0003800000 */
[----:B------:R-:W0:Y:S01]  /*0040*/  LDC.64 R2, c[0x0][0x210] ;  /* 0x00008400ff027b82 */ /* 0x000e220000000a00 */
[----:B------:R-:W-:Y:S02]  /*0050*/  ULDC.64 UR4, c[0x0][0x208] ;  /* 0x0000820000047ab9 */ /* 0x000fe40000000a00 */
[----:B0-----:R-:W-:Y:S01]  /*0060*/  STG.E desc[UR4][R2.64], RZ ;  /* 0x000000ff02007986 */ /* 0x001fe2000c101904 */
[----:B------:R-:W-:Y:S05]  /*0070*/  EXIT ;  /* 0x000000000000794d */ /* 0x000fea0003800000 */
.L_x_0:
[----:B------:R-:W-:-:S00]  /*0080*/  BRA `(.L_x_0) ;  /* 0xfffffffc00fc7947 */ /* 0x000fc0000383ffff */
[----:B------:R-:W-:-:S00]  /*0090*/  NOP ;  /* 0x0000000000007918 */ /* 0x000fc00000000000 */
        /* <DEDUP_REMOVED lines=14> */
.L_x_1:


//--------------------- .nv.constant0.triton_poi_fused__to_copy_arange_clamp_mul_sub_7 --------------------------
	.section	.nv.constant0.triton_poi_fused__to_copy_arange_clamp_mul_sub_7,"a",@progbits
	.sectionflags	@""
	.align	4
.nv.constant0.triton_poi_fused__to_copy_arange_clamp_mul_sub_7:
	.zero		536
